	.headerflags	@"EF_CUDA_TEXMODE_UNIFIED EF_CUDA_64BIT_ADDRESS EF_CUDA_ACCELERATORS EF_CUDA_SM90 EF_CUDA_VIRTUAL_SM(EF_CUDA_SM90)"
	.elftype	@"ET_EXEC"


//--------------------- .nv.info                  --------------------------
	.section	.nv.info,"",@"SHT_CUDA_INFO"
	.align	4


	//----- nvinfo : EIATTR_REGCOUNT
	.align		4
        /*0000*/ 	.byte	0x04, 0x2f
        /*0002*/ 	.short	(.L_1 - .L_0)
	.align		4
.L_0:
        /*0004*/ 	.word	index@(triton_poi_fused__to_copy_30)
        /*0008*/ 	.word	0x0000000a


	//----- nvinfo : EIATTR_MIN_STACK_SIZE
	.align		4
.L_1:
        /*000c*/ 	.byte	0x04, 0x12
        /*000e*/ 	.short	(.L_3 - .L_2)
	.align		4
.L_2:
        /*0010*/ 	.word	index@(triton_poi_fused__to_copy_30)
        /*0014*/ 	.word	0x00000000


	//----- nvinfo : EIATTR_FRAME_SIZE
	.align		4
.L_3:
        /*0018*/ 	.byte	0x04, 0x11
        /*001a*/ 	.short	(.L_5 - .L_4)
	.align		4
.L_4:
        /*001c*/ 	.word	index@(triton_poi_fused__to_copy_30)
        /*0020*/ 	.word	0x00000000


	//----- nvinfo : EIATTR_MIN_STACK_SIZE
	.align		4
.L_5:
        /*0024*/ 	.byte	0x04, 0x12
        /*0026*/ 	.short	(.L_7 - .L_6)
	.align		4
.L_6:
        /*0028*/ 	.word	index@(triton_poi_fused__to_copy_30)
        /*002c*/ 	.word	0x00000000
.L_7:


//--------------------- .nv.info.triton_poi_fused__to_copy_30 --------------------------
	.section	.nv.info.triton_poi_fused__to_copy_30,"",@"SHT_CUDA_INFO"
	.sectionflags	@""
	.align	4


	//----- nvinfo : EIATTR_CUDA_API_VERSION
	.align		4
        /*0000*/ 	.byte	0x04, 0x37
        /*0002*/ 	.short	(.L_9 - .L_8)
.L_8:
        /*0004*/ 	.word	0x0000007c


	//----- nvinfo : EIATTR_KPARAM_INFO
	.align		4
.L_9:
        /*0008*/ 	.byte	0x04, 0x17
        /*000a*/ 	.short	(.L_11 - .L_10)
.L_10:
        /*000c*/ 	.word	0x00000000
        /*0010*/ 	.short	0x0001
        /*0012*/ 	.short	0x0008
        /*0014*/ 	.byte	0x00, 0xf0, 0x11, 0x00


	//----- nvinfo : EIATTR_KPARAM_INFO
	.align		4
.L_11:
        /*0018*/ 	.byte	0x04, 0x17
        /*001a*/ 	.short	(.L_13 - .L_12)
.L_12:
        /*001c*/ 	.word	0x00000000
        /*0020*/ 	.short	0x0000
        /*0022*/ 	.short	0x0000
        /*0024*/ 	.byte	0x00, 0xf4, 0x21, 0x00


	//----- nvinfo : EIATTR_SPARSE_MMA_MASK
	.align		4
.L_13:
        /*0028*/ 	.byte	0x03, 0x50
        /*002a*/ 	.short	0x0000


	//----- nvinfo : EIATTR_MAXREG_COUNT
	.align		4
        /*002c*/ 	.byte	0x03, 0x1b
        /*002e*/ 	.short	0x00ff


	//----- nvinfo : EIATTR_EXIT_INSTR_OFFSETS
	.align		4
        /*0030*/ 	.byte	0x04, 0x1c
        /*0032*/ 	.short	(.L_15 - .L_14)


	//   ....[0]....
.L_14:
        /*0034*/ 	.word	0x000000f0


	//   ....[1]....
        /*0038*/ 	.word	0x00000120


	//----- nvinfo : EIATTR_REQNTID
	.align		4
.L_15:
        /*003c*/ 	.byte	0x04, 0x10
        /*003e*/ 	.short	(.L_17 - .L_16)
.L_16:
        /*0040*/ 	.word	0x00000020
        /*0044*/ 	.word	0x00000001
        /*0048*/ 	.word	0x00000001


	//----- nvinfo : EIATTR_CBANK_PARAM_SIZE
	.align		4
.L_17:
        /*004c*/ 	.byte	0x03, 0x19
        /*004e*/ 	.short	0x000c


	//----- nvinfo : EIATTR_PARAM_CBANK
	.align		4
        /*0050*/ 	.byte	0x04, 0x0a
        /*0052*/ 	.short	(.L_19 - .L_18)
	.align		4
.L_18:
        /*0054*/ 	.word	index@(.nv.constant0.triton_poi_fused__to_copy_30)
        /*0058*/ 	.short	0x0210
        /*005a*/ 	.short	0x000c


	//----- nvinfo : EIATTR_SW_WAR
	.align		4
.L_19:
        /*005c*/ 	.byte	0x04, 0x36
        /*005e*/ 	.short	(.L_21 - .L_20)
.L_20:
        /*0060*/ 	.word	0x00000008
.L_21:


//--------------------- .nv.callgraph             --------------------------
	.section	.nv.callgraph,"",@"SHT_CUDA_CALLGRAPH"
	.align	4
	.sectionentsize	8
	.align		4
        /*0000*/ 	.word	0x00000000
	.align		4
        /*0004*/ 	.word	0xffffffff
	.align		4
        /*0008*/ 	.word	0x00000000
	.align		4
        /*000c*/ 	.word	0xfffffffe
	.align		4
        /*0010*/ 	.word	0x00000000
	.align		4
        /*0014*/ 	.word	0xfffffffd
	.align		4
        /*0018*/ 	.word	0x00000000
	.align		4
        /*001c*/ 	.word	0xfffffffc


//--------------------- .text.triton_poi_fused__to_copy_30 --------------------------
	.section	.text.triton_poi_fused__to_copy_30,"ax",@progbits
	.align	128
        .global         triton_poi_fused__to_copy_30
        .type           triton_poi_fused__to_copy_30,@function
        .size           triton_poi_fused__to_copy_30,(.L_x_1 - triton_poi_fused__to_copy_30)
        .other          triton_poi_fused__to_copy_30,@"STO_CUDA_ENTRY STV_DEFAULT"
triton_poi_fused__to_copy_30:
.text.triton_poi_fused__to_copy_30:
[----:B------:R-:W0:Y:S02]  /*0000*/  LDC R1, c[0x0][0x28] ;  /* 0x00000a00ff017b82 */ /* 0x000e240000000800 */
[----:B------:R-:W1:Y:S01]  /*0010*/  S2R R0, SR_TID.X ;  /* 0x0000000000007919 */ /* 0x000e620000002100 */
[----:B------:R-:W-:Y:S01]  /*0020*/  IMAD.MOV.U32 R7, RZ, RZ, 0x3f000000 ;  /* 0x3f000000ff077424 */ /* 0x000fe200078e00ff */
[----:B------:R-:W2:Y:S01]  /*0030*/  LDC.64 R2, c[0x0][0x210] ;  /* 0x00008400ff027b82 */ /* 0x000ea20000000a00 */
[----:B------:R-:W3:Y:S01]  /*0040*/  S2R R5, SR_CTAID.X ;  /* 0x0000000000057919 */ /* 0x000ee20000002500 */
[----:B-1----:R-:W-:-:S05]  /*0050*/  LOP3.LUT R0, R0, 0x1f, RZ, 0xc0, !PT ;  /* 0x0000001f00007812 */ /* 0x002fca00078ec0ff */
[----:B---3--:R-:W-:-:S04]  /*0060*/  IMAD R5, R5, 0x20, R0 ;  /* 0x0000002005057824 */ /* 0x008fc800078e0200 */
[C---:B--2---:R-:W-:Y:S01]  /*0070*/  IMAD.WIDE R2, R5.reuse, 0x8, R2 ;  /* 0x0000000805027825 */ /* 0x044fe200078e0202 */
[----:B------:R-:W-:Y:S02]  /*0080*/  I2FP.F32.S32 R0, R5 ;  /* 0x0000000500007245 */ /* 0x000fe40000201400 */
[----:B------:R-:W-:-:S03]  /*0090*/  ISETP.GE.AND P0, PT, R5, 0x20, PT ;  /* 0x000000200500780c */ /* 0x000fc60003f06270 */
[----:B------:R-:W-:-:S04]  /*00a0*/  FADD R0, R0, 0.5 ;  /* 0x3f00000000007421 */ /* 0x000fc80000000000 */
[----:B------:R-:W-:-:S05]  /*00b0*/  FFMA R0, R0, R7, -0.5 ;  /* 0xbf00000000007423 */ /* 0x000fca0000000007 */
[----:B------:R-:W-:-:S04]  /*00c0*/  FMNMX R0, RZ, R0, !PT ;  /* 0x00000000ff007209 */ /* 0x000fc80007800000 */
[----:B------:R-:W1:Y:S02]  /*00d0*/  F2I.TRUNC.NTZ R4, R0 ;  /* 0x0000000000047305 */ /* 0x000e64000020f100 */
[----:B-1----:R-:W-:Y:S01]  /*00e0*/  SHF.R.S32.HI R5, RZ, 0x1f, R4 ;  /* 0x0000001fff057819 */ /* 0x002fe20000011404 */
[----:B------:R-:W-:Y:S06]  /*00f0*/  @P0 EXIT ;  /* 0x000000000000094d */ /* 0x000fec0003800000 */
[----:B------:R-:W-:Y:S02]  /*0100*/  ULDC.64 UR4, c[0x0][0x208] ;  /* 0x0000820000047ab9 */ /* 0x000fe40000000a00 */
[----:B------:R-:W-:Y:S01]  /*0110*/  STG.E.64 desc[UR4][R2.64], R4 ;  /* 0x0000000402007986 */ /* 0x000fe2000c101b04 */
[----:B------:R-:W-:Y:S05]  /*0120*/  EXIT ;  /* 0x000000000000794d */ /* 0x000fea0003800000 */
.L_x_0:
[----:B------:R-:W-:-:S00]  /*0130*/  BRA `(.L_x_0) ;  /* 0xfffffffc00fc7947 */ /* 0x000fc0000383ffff */
[----:B------:R-:W-:-:S00]  /*0140*/  NOP ;  /* 0x0000000000007918 */ /* 0x000fc00000000000 */
        /* <DEDUP_REMOVED lines=11> */
.L_x_1:


//--------------------- .nv.constant0.triton_poi_fused__to_copy_30 --------------------------
	.section	.nv.constant0.triton_poi_fused__to_copy_30,"a",@progbits
	.sectionflags	@""
	.align	4
.nv.constant0.triton_poi_fused__to_copy_30:
	.zero		540
